	.headerflags	@"EF_CUDA_TEXMODE_UNIFIED EF_CUDA_64BIT_ADDRESS EF_CUDA_ACCELERATORS EF_CUDA_SM90 EF_CUDA_VIRTUAL_SM(EF_CUDA_SM90)"
	.elftype	@"ET_EXEC"


//--------------------- .nv.info                  --------------------------
	.section	.nv.info,"",@"SHT_CUDA_INFO"
	.align	4


	//----- nvinfo : EIATTR_REGCOUNT
	.align		4
        /*0000*/ 	.byte	0x04, 0x2f
        /*0002*/ 	.short	(.L_1 - .L_0)
	.align		4
.L_0:
        /*0004*/ 	.word	index@(triton_poi_fused_convolution_relu_13)
        /*0008*/ 	.word	0x00000010


	//----- nvinfo : EIATTR_MIN_STACK_SIZE
	.align		4
.L_1:
        /*000c*/ 	.byte	0x04, 0x12
        /*000e*/ 	.short	(.L_3 - .L_2)
	.align		4
.L_2:
        /*0010*/ 	.word	index@(triton_poi_fused_convolution_relu_13)
        /*0014*/ 	.word	0x00000000


	//----- nvinfo : EIATTR_FRAME_SIZE
	.align		4
.L_3:
        /*0018*/ 	.byte	0x04, 0x11
        /*001a*/ 	.short	(.L_5 - .L_4)
	.align		4
.L_4:
        /*001c*/ 	.word	index@(triton_poi_fused_convolution_relu_13)
        /*0020*/ 	.word	0x00000000


	//----- nvinfo : EIATTR_MIN_STACK_SIZE
	.align		4
.L_5:
        /*0024*/ 	.byte	0x04, 0x12
        /*0026*/ 	.short	(.L_7 - .L_6)
	.align		4
.L_6:
        /*0028*/ 	.word	index@(triton_poi_fused_convolution_relu_13)
        /*002c*/ 	.word	0x00000000
.L_7:


//--------------------- .nv.info.triton_poi_fused_convolution_relu_13 --------------------------
	.section	.nv.info.triton_poi_fused_convolution_relu_13,"",@"SHT_CUDA_INFO"
	.sectionflags	@""
	.align	4


	//----- nvinfo : EIATTR_CUDA_API_VERSION
	.align		4
        /*0000*/ 	.byte	0x04, 0x37
        /*0002*/ 	.short	(.L_9 - .L_8)
.L_8:
        /*0004*/ 	.word	0x0000007c


	//----- nvinfo : EIATTR_KPARAM_INFO
	.align		4
.L_9:
        /*0008*/ 	.byte	0x04, 0x17
        /*000a*/ 	.short	(.L_11 - .L_10)
.L_10:
        /*000c*/ 	.word	0x00000000
        /*0010*/ 	.short	0x0002
        /*0012*/ 	.short	0x0010
        /*0014*/ 	.byte	0x00, 0xf0, 0x11, 0x00


	//----- nvinfo : EIATTR_KPARAM_INFO
	.align		4
.L_11:
        /*0018*/ 	.byte	0x04, 0x17
        /*001a*/ 	.short	(.L_13 - .L_12)
.L_12:
        /*001c*/ 	.word	0x00000000
        /*0020*/ 	.short	0x0001
        /*0022*/ 	.short	0x0008
        /*0024*/ 	.byte	0x00, 0xf4, 0x21, 0x00


	//----- nvinfo : EIATTR_KPARAM_INFO
	.align		4
.L_13:
        /*0028*/ 	.byte	0x04, 0x17
        /*002a*/ 	.short	(.L_15 - .L_14)
.L_14:
        /*002c*/ 	.word	0x00000000
        /*0030*/ 	.short	0x0000
        /*0032*/ 	.short	0x0000
        /*0034*/ 	.byte	0x00, 0xf4, 0x21, 0x00


	//----- nvinfo : EIATTR_SPARSE_MMA_MASK
	.align		4
.L_15:
        /*0038*/ 	.byte	0x03, 0x50
        /*003a*/ 	.short	0x0000


	//----- nvinfo : EIATTR_MAXREG_COUNT
	.align		4
        /*003c*/ 	.byte	0x03, 0x1b
        /*003e*/ 	.short	0x00ff


	//----- nvinfo : EIATTR_EXIT_INSTR_OFFSETS
	.align		4
        /*0040*/ 	.byte	0x04, 0x1c
        /*0042*/ 	.short	(.L_17 - .L_16)


	//   ....[0]....
.L_16:
        /*0044*/ 	.word	0x00000280


	//   ....[1]....
        /*0048*/ 	.word	0x000002a0


	//----- nvinfo : EIATTR_REQNTID
	.align		4
.L_17:
        /*004c*/ 	.byte	0x04, 0x10
        /*004e*/ 	.short	(.L_19 - .L_18)
.L_18:
        /*0050*/ 	.word	0x00000080
        /*0054*/ 	.word	0x00000001
        /*0058*/ 	.word	0x00000001


	//----- nvinfo : EIATTR_CBANK_PARAM_SIZE
	.align		4
.L_19:
        /*005c*/ 	.byte	0x03, 0x19
        /*005e*/ 	.short	0x0014


	//----- nvinfo : EIATTR_PARAM_CBANK
	.align		4
        /*0060*/ 	.byte	0x04, 0x0a
        /*0062*/ 	.short	(.L_21 - .L_20)
	.align		4
.L_20:
        /*0064*/ 	.word	index@(.nv.constant0.triton_poi_fused_convolution_relu_13)
        /*0068*/ 	.short	0x0210
        /*006a*/ 	.short	0x0014


	//----- nvinfo : EIATTR_SW_WAR
	.align		4
.L_21:
        /*006c*/ 	.byte	0x04, 0x36
        /*006e*/ 	.short	(.L_23 - .L_22)
.L_22:
        /*0070*/ 	.word	0x00000008
.L_23:


//--------------------- .nv.callgraph             --------------------------
	.section	.nv.callgraph,"",@"SHT_CUDA_CALLGRAPH"
	.align	4
	.sectionentsize	8
	.align		4
        /*0000*/ 	.word	0x00000000
	.align		4
        /*0004*/ 	.word	0xffffffff
	.align		4
        /*0008*/ 	.word	0x00000000
	.align		4
        /*000c*/ 	.word	0xfffffffe
	.align		4
        /*0010*/ 	.word	0x00000000
	.align		4
        /*0014*/ 	.word	0xfffffffd
	.align		4
        /*0018*/ 	.word	0x00000000
	.align		4
        /*001c*/ 	.word	0xfffffffc


//--------------------- .text.triton_poi_fused_convolution_relu_13 --------------------------
	.section	.text.triton_poi_fused_convolution_relu_13,"ax",@progbits
	.align	128
        .global         triton_poi_fused_convolution_relu_13
        .type           triton_poi_fused_convolution_relu_13,@function
        .size           triton_poi_fused_convolution_relu_13,(.L_x_1 - triton_poi_fused_convolution_relu_13)
        .other          triton_poi_fused_convolution_relu_13,@"STO_CUDA_ENTRY STV_DEFAULT"
triton_poi_fused_convolution_relu_13:
.text.triton_poi_fused_convolution_relu_13:
[----:B------:R-:W0:Y:S02]  /*0000*/  LDC R1, c[0x0][0x28] ;  /* 0x00000a00ff017b82 */ /* 0x000e240000000800 */
[----:B------:R-:W1:Y:S01]  /*0010*/  S2R R0, SR_TID.X ;  /* 0x0000000000007919 */ /* 0x000e620000002100 */
[----:B------:R-:W2:Y:S01]  /*0020*/  LDC.64 R2, c[0x0][0x218] ;  /* 0x00008600ff027b82 */ /* 0x000ea20000000a00 */
[----:B------:R-:W-:Y:S01]  /*0030*/  ULDC.64 UR4, c[0x0][0x208] ;  /* 0x0000820000047ab9 */ /* 0x000fe20000000a00 */
[----:B------:R-:W3:Y:S01]  /*0040*/  S2R R9, SR_CTAID.X ;  /* 0x0000000000097919 */ /* 0x000ee20000002500 */
[----:B-1----:R-:W-:-:S05]  /*0050*/  IMAD.SHL.U32 R0, R0, 0x2, RZ ;  /* 0x0000000200007824 */ /* 0x002fca00078e00ff */
[----:B------:R-:W-:-:S05]  /*0060*/  LOP3.LUT R0, R0, 0xfe, RZ, 0xc0, !PT ;  /* 0x000000fe00007812 */ /* 0x000fca00078ec0ff */
[----:B---3--:R-:W-:-:S04]  /*0070*/  IMAD R9, R9, 0x100, R0 ;  /* 0x0000010009097824 */ /* 0x008fc800078e0200 */
[C---:B------:R-:W-:Y:S01]  /*0080*/  IMAD.HI R4, R9.reuse, 0x38e38e39, RZ ;  /* 0x38e38e3909047827 */ /* 0x040fe200078e02ff */
[----:B------:R-:W-:-:S03]  /*0090*/  ISETP.GE.AND P2, PT, R9, 0x1200, PT ;  /* 0x000012000900780c */ /* 0x000fc60003f46270 */
[----:B------:R-:W-:Y:S01]  /*00a0*/  VIADD R0, R9, 0x1 ;  /* 0x0000000109007836 */ /* 0x000fe20000000000 */
[----:B------:R-:W-:-:S03]  /*00b0*/  SHF.R.S32.HI R5, RZ, 0x1, R4 ;  /* 0x00000001ff057819 */ /* 0x000fc60000011404 */
[----:B------:R-:W-:Y:S01]  /*00c0*/  IMAD.HI R6, R0, 0x38e38e39, RZ ;  /* 0x38e38e3900067827 */ /* 0x000fe200078e02ff */
[----:B------:R-:W-:Y:S02]  /*00d0*/  LEA.HI R0, R4, R5, RZ, 0x1 ;  /* 0x0000000504007211 */ /* 0x000fe400078f08ff */
[----:B------:R-:W1:Y:S02]  /*00e0*/  LDC.64 R4, c[0x0][0x210] ;  /* 0x00008400ff047b82 */ /* 0x000e640000000a00 */
[----:B------:R-:W-:Y:S02]  /*00f0*/  SHF.R.S32.HI R7, RZ, 0x1, R6 ;  /* 0x00000001ff077819 */ /* 0x000fe40000011406 */
[----:B------:R-:W-:Y:S02]  /*0100*/  SHF.R.S32.HI R11, RZ, 0x1f, R0 ;  /* 0x0000001fff0b7819 */ /* 0x000fe40000011400 */
[----:B------:R-:W-:Y:S02]  /*0110*/  LEA.HI R7, R6, R7, RZ, 0x1 ;  /* 0x0000000706077211 */ /* 0x000fe400078f08ff */
[----:B------:R-:W-:-:S02]  /*0120*/  LEA.HI R11, R11, R0, RZ, 0x7 ;  /* 0x000000000b0b7211 */ /* 0x000fc400078f38ff */
[----:B------:R-:W-:Y:S02]  /*0130*/  SHF.R.S32.HI R6, RZ, 0x1f, R7 ;  /* 0x0000001fff067819 */ /* 0x000fe40000011407 */
[----:B------:R-:W-:Y:S02]  /*0140*/  LOP3.LUT R11, R11, 0xffffff80, RZ, 0xc0, !PT ;  /* 0xffffff800b0b7812 */ /* 0x000fe400078ec0ff */
[----:B------:R-:W-:-:S03]  /*0150*/  LEA.HI R6, R6, R7, RZ, 0x7 ;  /* 0x0000000706067211 */ /* 0x000fc600078f38ff */
[----:B------:R-:W-:Y:S01]  /*0160*/  IMAD.IADD R11, R0, 0x1, -R11 ;  /* 0x00000001000b7824 */ /* 0x000fe200078e0a0b */
[----:B------:R-:W-:Y:S01]  /*0170*/  LOP3.LUT R6, R6, 0xffffff80, RZ, 0xc0, !PT ;  /* 0xffffff8006067812 */ /* 0x000fe200078ec0ff */
[----:B------:R-:W-:-:S04]  /*0180*/  IMAD.MOV.U32 R0, RZ, RZ, RZ ;  /* 0x000000ffff007224 */ /* 0x000fc800078e00ff */
[----:B------:R-:W-:Y:S02]  /*0190*/  IMAD.IADD R13, R7, 0x1, -R6 ;  /* 0x00000001070d7824 */ /* 0x000fe400078e0a06 */
[----:B--2---:R-:W-:-:S04]  /*01a0*/  IMAD.WIDE R6, R11, 0x4, R2 ;  /* 0x000000040b067825 */ /* 0x004fc800078e0202 */
[----:B-1----:R-:W-:Y:S01]  /*01b0*/  IMAD.WIDE R4, R9, 0x4, R4 ;  /* 0x0000000409047825 */ /* 0x002fe200078e0204 */
[----:B------:R-:W-:-:S03]  /*01c0*/  CS2R R8, SRZ ;  /* 0x0000000000087805 */ /* 0x000fc6000001ff00 */
[----:B------:R-:W-:Y:S02]  /*01d0*/  IMAD.MOV.U32 R11, RZ, RZ, RZ ;  /* 0x000000ffff0b7224 */ /* 0x000fe400078e00ff */
[----:B------:R-:W-:Y:S01]  /*01e0*/  IMAD.WIDE R2, R13, 0x4, R2 ;  /* 0x000000040d027825 */ /* 0x000fe200078e0202 */
[----:B------:R-:W2:Y:S04]  /*01f0*/  @!P2 LDG.E.64 R8, desc[UR4][R4.64] ;  /* 0x000000040408a981 */ /* 0x000ea8000c1e1b00 */
[----:B------:R-:W2:Y:S04]  /*0200*/  @!P2 LDG.E.EL R11, desc[UR4][R6.64] ;  /* 0x00000004060ba981 */ /* 0x000ea8000c2e1900 */
[----:B------:R-:W3:Y:S01]  /*0210*/  @!P2 LDG.E.EL R0, desc[UR4][R2.64] ;  /* 0x000000040200a981 */ /* 0x000ee2000c2e1900 */
[----:B--2---:R-:W-:Y:S01]  /*0220*/  FSETP.GEU.AND P0, PT, R8, -R11, PT ;  /* 0x8000000b0800720b */ /* 0x004fe20003f0e000 */
[----:B------:R-:W-:Y:S01]  /*0230*/  FADD R8, R11, R8 ;  /* 0x000000080b087221 */ /* 0x000fe20000000000 */
[----:B---3--:R-:W-:Y:S01]  /*0240*/  FADD R10, R0, R9 ;  /* 0x00000009000a7221 */ /* 0x008fe20000000000 */
[----:B------:R-:W-:-:S03]  /*0250*/  FSETP.GEU.AND P1, PT, R9, -R0, PT ;  /* 0x800000000900720b */ /* 0x000fc60003f2e000 */
[----:B------:R-:W-:Y:S02]  /*0260*/  FSEL R8, R8, RZ, P0 ;  /* 0x000000ff08087208 */ /* 0x000fe40000000000 */
[----:B------:R-:W-:Y:S01]  /*0270*/  FSEL R9, R10, RZ, P1 ;  /* 0x000000ff0a097208 */ /* 0x000fe20000800000 */
[----:B------:R-:W-:Y:S07]  /*0280*/  @P2 EXIT ;  /* 0x000000000000294d */ /* 0x000fee0003800000 */
[----:B------:R-:W-:Y:S01]  /*0290*/  STG.E.64 desc[UR4][R4.64], R8 ;  /* 0x0000000804007986 */ /* 0x000fe2000c101b04 */
[----:B------:R-:W-:Y:S05]  /*02a0*/  EXIT ;  /* 0x000000000000794d */ /* 0x000fea0003800000 */
.L_x_0:
[----:B------:R-:W-:-:S00]  /*02b0*/  BRA `(.L_x_0) ;  /* 0xfffffffc00fc7947 */ /* 0x000fc0000383ffff */
[----:B------:R-:W-:-:S00]  /*02c0*/  NOP ;  /* 0x0000000000007918 */ /* 0x000fc00000000000 */
        /* <DEDUP_REMOVED lines=11> */
.L_x_1:


//--------------------- .nv.constant0.triton_poi_fused_convolution_relu_13 --------------------------
	.section	.nv.constant0.triton_poi_fused_convolution_relu_13,"a",@progbits
	.sectionflags	@""
	.align	4
.nv.constant0.triton_poi_fused_convolution_relu_13:
	.zero		548
